//
// Generated by NVIDIA NVVM Compiler
//
// Compiler Build ID: CL-36424714
// Cuda compilation tools, release 13.0, V13.0.88
// Based on NVVM 20.0.0
//

.version 9.0
.target sm_100
.address_size 64

	// .globl	_Z20reduction_divergencePiS_i
// _ZZ20reduction_divergencePiS_iE4smem has been demoted

.visible .entry _Z20reduction_divergencePiS_i(
	.param .u64 .ptr .align 1 _Z20reduction_divergencePiS_i_param_0,
	.param .u64 .ptr .align 1 _Z20reduction_divergencePiS_i_param_1,
	.param .u32 _Z20reduction_divergencePiS_i_param_2
)
{
	.reg .pred 	%p<12>;
	.reg .b32 	%r<47>;
	.reg .b64 	%rd<9>;
	// demoted variable
	.shared .align 4 .b8 _ZZ20reduction_divergencePiS_iE4smem[512];
	ld.param.u64 	%rd3, [_Z20reduction_divergencePiS_i_param_0];
	ld.param.u64 	%rd2, [_Z20reduction_divergencePiS_i_param_1];
	ld.param.u32 	%r5, [_Z20reduction_divergencePiS_i_param_2];
	cvta.to.global.u64 	%rd4, %rd3;
	mov.u32 	%r1, %ctaid.x;
	shl.b32 	%r6, %r1, 9;
	mov.u32 	%r2, %tid.x;
	shl.b32 	%r7, %r2, 2;
	mov.u32 	%r8, _ZZ20reduction_divergencePiS_iE4smem;
	add.s32 	%r3, %r8, %r7;
	mov.b32 	%r9, 0;
	st.shared.u32 	[%r3], %r9;
	bar.sync 	0;
	add.s32 	%r4, %r6, %r2;
	setp.ge.s32 	%p1, %r4, %r5;
	mul.wide.s32 	%rd5, %r4, 4;
	add.s64 	%rd1, %rd4, %rd5;
	@%p1 bra 	$L__BB0_2;
	ld.global.u32 	%r10, [%rd1];
	ld.shared.u32 	%r11, [%r3];
	add.s32 	%r12, %r11, %r10;
	st.shared.u32 	[%r3], %r12;
$L__BB0_2:
	add.s32 	%r13, %r4, 128;
	setp.ge.s32 	%p2, %r13, %r5;
	@%p2 bra 	$L__BB0_4;
	ld.global.u32 	%r14, [%rd1+512];
	ld.shared.u32 	%r15, [%r3];
	add.s32 	%r16, %r15, %r14;
	st.shared.u32 	[%r3], %r16;
$L__BB0_4:
	add.s32 	%r17, %r4, 256;
	setp.ge.s32 	%p3, %r17, %r5;
	@%p3 bra 	$L__BB0_6;
	ld.global.u32 	%r18, [%rd1+1024];
	ld.shared.u32 	%r19, [%r3];
	add.s32 	%r20, %r19, %r18;
	st.shared.u32 	[%r3], %r20;
$L__BB0_6:
	add.s32 	%r21, %r4, 384;
	setp.ge.s32 	%p4, %r21, %r5;
	@%p4 bra 	$L__BB0_8;
	ld.global.u32 	%r22, [%rd1+1536];
	ld.shared.u32 	%r23, [%r3];
	add.s32 	%r24, %r23, %r22;
	st.shared.u32 	[%r3], %r24;
$L__BB0_8:
	bar.sync 	0;
	setp.gt.u32 	%p5, %r2, 63;
	@%p5 bra 	$L__BB0_10;
	ld.shared.u32 	%r25, [%r3+256];
	ld.shared.u32 	%r26, [%r3];
	add.s32 	%r27, %r26, %r25;
	st.shared.u32 	[%r3], %r27;
$L__BB0_10:
	bar.sync 	0;
	setp.gt.u32 	%p6, %r2, 31;
	@%p6 bra 	$L__BB0_12;
	ld.volatile.shared.u32 	%r28, [%r3+128];
	ld.volatile.shared.u32 	%r29, [%r3];
	add.s32 	%r30, %r29, %r28;
	st.volatile.shared.u32 	[%r3], %r30;
$L__BB0_12:
	bar.sync 	0;
	setp.gt.u32 	%p7, %r2, 15;
	@%p7 bra 	$L__BB0_18;
	ld.volatile.shared.u32 	%r31, [%r3+64];
	ld.volatile.shared.u32 	%r32, [%r3];
	add.s32 	%r33, %r32, %r31;
	st.volatile.shared.u32 	[%r3], %r33;
	setp.gt.u32 	%p8, %r2, 7;
	@%p8 bra 	$L__BB0_18;
	ld.volatile.shared.u32 	%r34, [%r3+32];
	ld.volatile.shared.u32 	%r35, [%r3];
	add.s32 	%r36, %r35, %r34;
	st.volatile.shared.u32 	[%r3], %r36;
	setp.gt.u32 	%p9, %r2, 3;
	@%p9 bra 	$L__BB0_18;
	ld.volatile.shared.u32 	%r37, [%r3+16];
	ld.volatile.shared.u32 	%r38, [%r3];
	add.s32 	%r39, %r38, %r37;
	st.volatile.shared.u32 	[%r3], %r39;
	setp.gt.u32 	%p10, %r2, 1;
	@%p10 bra 	$L__BB0_18;
	ld.volatile.shared.u32 	%r40, [%r3+8];
	ld.volatile.shared.u32 	%r41, [%r3];
	add.s32 	%r42, %r41, %r40;
	st.volatile.shared.u32 	[%r3], %r42;
	setp.ne.s32 	%p11, %r2, 0;
	@%p11 bra 	$L__BB0_18;
	ld.volatile.shared.u32 	%r43, [_ZZ20reduction_divergencePiS_iE4smem+4];
	ld.volatile.shared.u32 	%r44, [_ZZ20reduction_divergencePiS_iE4smem];
	add.s32 	%r45, %r44, %r43;
	st.volatile.shared.u32 	[_ZZ20reduction_divergencePiS_iE4smem], %r45;
	ld.volatile.shared.u32 	%r46, [_ZZ20reduction_divergencePiS_iE4smem];
	cvta.to.global.u64 	%rd6, %rd2;
	mul.wide.u32 	%rd7, %r1, 4;
	add.s64 	%rd8, %rd6, %rd7;
	st.global.u32 	[%rd8], %r46;
$L__BB0_18:
	ret;

}


// ===== COMPILED SASS (sm_100) =====

	.target	sm_100

	.elftype	@"ET_EXEC"


//--------------------- .note.nv.tkinfo           --------------------------
	.section	.note.nv.tkinfo,"",@"SHT_NOTE"
	.sectionflags	@"SHF_NOTE_NV_TKINFO"
	.tkinfo
        /*0018*/ 	.word	0x00000002
        /*0030*/ 	.string	""
        /*0030*/ 	.string	"ptxas"
        /*0030*/ 	.string	"Cuda compilation tools, release 13.0, V13.0.88"
        /*0030*/ 	.string	"Build cuda_13.0.r13.0/compiler.36424714_0"
        /*0030*/ 	.string	"-arch sm_100 -m 64 "



//--------------------- .note.nv.cuinfo           --------------------------
	.section	.note.nv.cuinfo,"",@"SHT_NOTE"
	.sectionflags	@"SHF_NOTE_NV_CUINFO"
        /*0018*/ 	.short	0x0002
        /*001a*/ 	.short	0x0064
        /*001c*/ 	.short	0x0082
	.zero		2


//--------------------- .nv.info                  --------------------------
	.section	.nv.info,"",@"SHT_CUDA_INFO"
	.align	4


	//----- nvinfo : EIATTR_REGCOUNT
	.align		4
        /*0000*/ 	.byte	0x04, 0x2f
        /*0002*/ 	.short	(.L_1 - .L_0)
	.align		4
.L_0:
        /*0004*/ 	.word	index@(_Z20reduction_divergencePiS_i)
        /*0008*/ 	.word	0x00000010


	//----- nvinfo : EIATTR_FRAME_SIZE
	.align		4
.L_1:
        /*000c*/ 	.byte	0x04, 0x11
        /*000e*/ 	.short	(.L_3 - .L_2)
	.align		4
.L_2:
        /*0010*/ 	.word	index@(_Z20reduction_divergencePiS_i)
        /*0014*/ 	.word	0x00000000


	//----- nvinfo : EIATTR_MIN_STACK_SIZE
	.align		4
.L_3:
        /*0018*/ 	.byte	0x04, 0x12
        /*001a*/ 	.short	(.L_5 - .L_4)
	.align		4
.L_4:
        /*001c*/ 	.word	index@(_Z20reduction_divergencePiS_i)
        /*0020*/ 	.word	0x00000000
.L_5:


//--------------------- .nv.compat                --------------------------
	.section	.nv.compat,"",@"SHT_CUDA_COMPAT_INFO"
	.align	4
        /*0000*/ 	.byte	0x02, 0x09, 0x00, 0x00, 0x02, 0x02, 0x01, 0x00, 0x02, 0x05, 0x05, 0x00, 0x03, 0x07, 0x01, 0x01
        /*0010*/ 	.byte	0x02, 0x03, 0x00, 0x00, 0x02, 0x06, 0x01, 0x00, 0x04, 0x0b, 0x08, 0x00, 0x09, 0x00, 0x00, 0x00
        /*0020*/ 	.byte	0x00, 0x00, 0x00, 0x00


//--------------------- .nv.info._Z20reduction_divergencePiS_i --------------------------
	.section	.nv.info._Z20reduction_divergencePiS_i,"",@"SHT_CUDA_INFO"
	.sectionflags	@""
	.align	4


	//----- nvinfo : EIATTR_CUDA_API_VERSION
	.align		4
        /*0000*/ 	.byte	0x04, 0x37
        /*0002*/ 	.short	(.L_7 - .L_6)
.L_6:
        /*0004*/ 	.word	0x00000082


	//----- nvinfo : EIATTR_KPARAM_INFO
	.align		4
.L_7:
        /*0008*/ 	.byte	0x04, 0x17
        /*000a*/ 	.short	(.L_9 - .L_8)
.L_8:
        /*000c*/ 	.word	0x00000000
        /*0010*/ 	.short	0x0002
        /*0012*/ 	.short	0x0010
        /*0014*/ 	.byte	0x00, 0xf0, 0x11, 0x00


	//----- nvinfo : EIATTR_KPARAM_INFO
	.align		4
.L_9:
        /*0018*/ 	.byte	0x04, 0x17
        /*001a*/ 	.short	(.L_11 - .L_10)
.L_10:
        /*001c*/ 	.word	0x00000000
        /*0020*/ 	.short	0x0001
        /*0022*/ 	.short	0x0008
        /*0024*/ 	.byte	0x00, 0xf5, 0x21, 0x00


	//----- nvinfo : EIATTR_KPARAM_INFO
	.align		4
.L_11:
        /*0028*/ 	.byte	0x04, 0x17
        /*002a*/ 	.short	(.L_13 - .L_12)
.L_12:
        /*002c*/ 	.word	0x00000000
        /*0030*/ 	.short	0x0000
        /*0032*/ 	.short	0x0000
        /*0034*/ 	.byte	0x00, 0xf5, 0x21, 0x00


	//----- nvinfo : EIATTR_SPARSE_MMA_MASK
	.align		4
.L_13:
        /*0038*/ 	.byte	0x03, 0x50
        /*003a*/ 	.short	0x0000


	//----- nvinfo : EIATTR_MAXREG_COUNT
	.align		4
        /*003c*/ 	.byte	0x03, 0x1b
        /*003e*/ 	.short	0x00ff


	//----- nvinfo : EIATTR_NUM_BARRIERS
	.align		4
        /*0040*/ 	.byte	0x02, 0x4c
        /*0042*/ 	.byte	0x01
	.zero		1


	//----- nvinfo : EIATTR_MERCURY_ISA_VERSION
	.align		4
        /*0044*/ 	.byte	0x03, 0x5f
        /*0046*/ 	.short	0x0101


	//----- nvinfo : EIATTR_VRC_CTA_INIT_COUNT
	.align		4
        /*0048*/ 	.byte	0x02, 0x4a
	.zero		1
	.zero		1


	//----- nvinfo : EIATTR_EXIT_INSTR_OFFSETS
	.align		4
        /*004c*/ 	.byte	0x04, 0x1c
        /*004e*/ 	.short	(.L_15 - .L_14)


	//   ....[0]....
.L_14:
        /*0050*/ 	.word	0x00000330


	//   ....[1]....
        /*0054*/ 	.word	0x00000390


	//   ....[2]....
        /*0058*/ 	.word	0x000003f0


	//   ....[3]....
        /*005c*/ 	.word	0x00000450


	//   ....[4]....
        /*0060*/ 	.word	0x000004b0


	//   ....[5]....
        /*0064*/ 	.word	0x00000540


	//----- nvinfo : EIATTR_CBANK_PARAM_SIZE
	.align		4
.L_15:
        /*0068*/ 	.byte	0x03, 0x19
        /*006a*/ 	.short	0x0014


	//----- nvinfo : EIATTR_PARAM_CBANK
	.align		4
        /*006c*/ 	.byte	0x04, 0x0a
        /*006e*/ 	.short	(.L_17 - .L_16)
	.align		4
.L_16:
        /*0070*/ 	.word	index@(.nv.constant0._Z20reduction_divergencePiS_i)
        /*0074*/ 	.short	0x0380
        /*0076*/ 	.short	0x0014


	//----- nvinfo : EIATTR_SW_WAR
	.align		4
.L_17:
        /*0078*/ 	.byte	0x04, 0x36
        /*007a*/ 	.short	(.L_19 - .L_18)
.L_18:
        /*007c*/ 	.word	0x00000008
.L_19:


//--------------------- .nv.callgraph             --------------------------
	.section	.nv.callgraph,"",@"SHT_CUDA_CALLGRAPH"
	.align	4
	.sectionentsize	8
	.align		4
        /*0000*/ 	.word	0x00000000
	.align		4
        /*0004*/ 	.word	0xffffffff
	.align		4
        /*0008*/ 	.word	0x00000000
	.align		4
        /*000c*/ 	.word	0xfffffffe
	.align		4
        /*0010*/ 	.word	0x00000000
	.align		4
        /*0014*/ 	.word	0xfffffffd
	.align		4
        /*0018*/ 	.word	0x00000000
	.align		4
        /*001c*/ 	.word	0xfffffffc


//--------------------- .text._Z20reduction_divergencePiS_i --------------------------
	.section	.text._Z20reduction_divergencePiS_i,"ax",@progbits
	.align	128
        .global         _Z20reduction_divergencePiS_i
        .type           _Z20reduction_divergencePiS_i,@function
        .size           _Z20reduction_divergencePiS_i,(.L_x_1 - _Z20reduction_divergencePiS_i)
        .other          _Z20reduction_divergencePiS_i,@"STO_CUDA_ENTRY STV_DEFAULT"
_Z20reduction_divergencePiS_i:
.text._Z20reduction_divergencePiS_i:
[----:B------:R-:W-:Y:S01]  /*0000*/  LDC R1, c[0x0][0x37c] ;  /* 0x0000df00ff017b82 */ /* 0x000fe20000000800 */
[----:B------:R-:W0:Y:S07]  /*0010*/  S2R R3, SR_TID.X ;  /* 0x0000000000037919 */ /* 0x000e2e0000002100 */
[----:B------:R-:W1:Y:S01]  /*0020*/  S2UR UR5, SR_CgaCtaId ;  /* 0x00000000000579c3 */ /* 0x000e620000008800 */
[----:B------:R-:W-:Y:S01]  /*0030*/  UMOV UR4, 0x400 ;  /* 0x0000040000047882 */ /* 0x000fe20000000000 */
[----:B------:R-:W2:Y:S01]  /*0040*/  LDCU UR8, c[0x0][0x390] ;  /* 0x00007200ff0877ac */ /* 0x000ea20008000800 */
[----:B------:R-:W3:Y:S01]  /*0050*/  S2R R0, SR_CTAID.X ;  /* 0x0000000000007919 */ /* 0x000ee20000002500 */
[----:B------:R-:W4:Y:S04]  /*0060*/  LDCU.64 UR6, c[0x0][0x358] ;  /* 0x00006b00ff0677ac */ /* 0x000f280008000a00 */
[----:B------:R-:W5:Y:S01]  /*0070*/  LDC.64 R4, c[0x0][0x380] ;  /* 0x0000e000ff047b82 */ /* 0x000f620000000a00 */
[----:B-1----:R-:W-:-:S06]  /*0080*/  ULEA UR4, UR5, UR4, 0x18 ;  /* 0x0000000405047291 */ /* 0x002fcc000f8ec0ff */
[----:B0-----:R-:W-:Y:S01]  /*0090*/  LEA R2, R3, UR4, 0x2 ;  /* 0x0000000403027c11 */ /* 0x001fe2000f8e10ff */
[----:B---3--:R-:W-:-:S04]  /*00a0*/  IMAD R7, R0, 0x200, R3 ;  /* 0x0000020000077824 */ /* 0x008fc800078e0203 */
[----:B------:R-:W-:Y:S01]  /*00b0*/  STS [R2], RZ ;  /* 0x000000ff02007388 */ /* 0x000fe20000000800 */
[C---:B-----5:R-:W-:Y:S01]  /*00c0*/  IMAD.WIDE R4, R7.reuse, 0x4, R4 ;  /* 0x0000000407047825 */ /* 0x060fe200078e0204 */
[----:B------:R-:W-:Y:S01]  /*00d0*/  BAR.SYNC.DEFER_BLOCKING 0x0 ;  /* 0x0000000000007b1d */ /* 0x000fe20000010000 */
[----:B--2---:R-:W-:-:S13]  /*00e0*/  ISETP.GE.AND P1, PT, R7, UR8, PT ;  /* 0x0000000807007c0c */ /* 0x004fda000bf26270 */
[----:B----4-:R-:W2:Y:S01]  /*00f0*/  @!P1 LDG.E R6, desc[UR6][R4.64] ;  /* 0x0000000604069981 */ /* 0x010ea2000c1e1900 */
[----:B------:R-:W-:-:S05]  /*0100*/  VIADD R8, R7, 0x80 ;  /* 0x0000008007087836 */ /* 0x000fca0000000000 */
[----:B------:R-:W-:-:S13]  /*0110*/  ISETP.GE.AND P2, PT, R8, UR8, PT ;  /* 0x0000000808007c0c */ /* 0x000fda000bf46270 */
[----:B------:R-:W3:Y:S01]  /*0120*/  @!P2 LDG.E R8, desc[UR6][R4.64+0x200] ;  /* 0x000200060408a981 */ /* 0x000ee2000c1e1900 */
[----:B------:R-:W-:-:S05]  /*0130*/  VIADD R9, R7, 0x100 ;  /* 0x0000010007097836 */ /* 0x000fca0000000000 */
[----:B------:R-:W-:-:S13]  /*0140*/  ISETP.GE.AND P3, PT, R9, UR8, PT ;  /* 0x0000000809007c0c */ /* 0x000fda000bf66270 */
[----:B------:R-:W4:Y:S01]  /*0150*/  @!P3 LDG.E R10, desc[UR6][R4.64+0x400] ;  /* 0x00040006040ab981 */ /* 0x000f22000c1e1900 */
[----:B------:R-:W-:-:S04]  /*0160*/  IADD3 R7, PT, PT, R7, 0x180, RZ ;  /* 0x0000018007077810 */ /* 0x000fc80007ffe0ff */
[----:B------:R-:W-:Y:S02]  /*0170*/  ISETP.GE.AND P0, PT, R7, UR8, PT ;  /* 0x0000000807007c0c */ /* 0x000fe4000bf06270 */
[----:B------:R-:W2:Y:S11]  /*0180*/  @!P1 LDS R7, [R2] ;  /* 0x0000000002079984 */ /* 0x000eb60000000800 */
[----:B------:R-:W5:Y:S01]  /*0190*/  @!P0 LDG.E R12, desc[UR6][R4.64+0x600] ;  /* 0x00060006040c8981 */ /* 0x000f62000c1e1900 */
[----:B--2---:R-:W-:-:S05]  /*01a0*/  @!P1 IMAD.IADD R7, R6, 0x1, R7 ;  /* 0x0000000106079824 */ /* 0x004fca00078e0207 */
[----:B------:R-:W-:Y:S01]  /*01b0*/  @!P1 STS [R2], R7 ;  /* 0x0000000702009388 */ /* 0x000fe20000000800 */
[----:B------:R-:W-:-:S03]  /*01c0*/  ISETP.GT.U32.AND P1, PT, R3, 0x3f, PT ;  /* 0x0000003f0300780c */ /* 0x000fc60003f24070 */
[----:B------:R-:W3:Y:S02]  /*01d0*/  @!P2 LDS R9, [R2] ;  /* 0x000000000209a984 */ /* 0x000ee40000000800 */
[----:B---3--:R-:W-:-:S05]  /*01e0*/  @!P2 IMAD.IADD R9, R8, 0x1, R9 ;  /* 0x000000010809a824 */ /* 0x008fca00078e0209 */
[----:B------:R-:W-:Y:S04]  /*01f0*/  @!P2 STS [R2], R9 ;  /* 0x000000090200a388 */ /* 0x000fe80000000800 */
[----:B------:R-:W4:Y:S02]  /*0200*/  @!P3 LDS R11, [R2] ;  /* 0x00000000020bb984 */ /* 0x000f240000000800 */
[----:B----4-:R-:W-:-:S05]  /*0210*/  @!P3 IMAD.IADD R11, R10, 0x1, R11 ;  /* 0x000000010a0bb824 */ /* 0x010fca00078e020b */
[----:B------:R-:W-:Y:S04]  /*0220*/  @!P3 STS [R2], R11 ;  /* 0x0000000b0200b388 */ /* 0x000fe80000000800 */
[----:B------:R-:W5:Y:S02]  /*0230*/  @!P0 LDS R13, [R2] ;  /* 0x00000000020d8984 */ /* 0x000f640000000800 */
[----:B-----5:R-:W-:-:S05]  /*0240*/  @!P0 IADD3 R5, PT, PT, R12, R13, RZ ;  /* 0x0000000d0c058210 */ /* 0x020fca0007ffe0ff */
[----:B------:R-:W-:Y:S01]  /*0250*/  @!P0 STS [R2], R5 ;  /* 0x0000000502008388 */ /* 0x000fe20000000800 */
[----:B------:R-:W-:Y:S01]  /*0260*/  BAR.SYNC.DEFER_BLOCKING 0x0 ;  /* 0x0000000000007b1d */ /* 0x000fe20000010000 */
[----:B------:R-:W-:-:S05]  /*0270*/  ISETP.GT.U32.AND P0, PT, R3, 0x1f, PT ;  /* 0x0000001f0300780c */ /* 0x000fca0003f04070 */
[----:B------:R-:W-:Y:S04]  /*0280*/  @!P1 LDS R4, [R2+0x100] ;  /* 0x0001000002049984 */ /* 0x000fe80000000800 */
[----:B------:R-:W0:Y:S02]  /*0290*/  @!P1 LDS R7, [R2] ;  /* 0x0000000002079984 */ /* 0x000e240000000800 */
[----:B0-----:R-:W-:-:S05]  /*02a0*/  @!P1 IMAD.IADD R7, R4, 0x1, R7 ;  /* 0x0000000104079824 */ /* 0x001fca00078e0207 */
[----:B------:R-:W-:Y:S01]  /*02b0*/  @!P1 STS [R2], R7 ;  /* 0x0000000702009388 */ /* 0x000fe20000000800 */
[----:B------:R-:W-:Y:S01]  /*02c0*/  BAR.SYNC.DEFER_BLOCKING 0x0 ;  /* 0x0000000000007b1d */ /* 0x000fe20000010000 */
[----:B------:R-:W-:-:S05]  /*02d0*/  ISETP.GT.U32.AND P1, PT, R3, 0xf, PT ;  /* 0x0000000f0300780c */ /* 0x000fca0003f24070 */
[----:B------:R-:W-:Y:S04]  /*02e0*/  @!P0 LDS R4, [R2+0x80] ;  /* 0x0000800002048984 */ /* 0x000fe80000000800 */
[----:B------:R-:W0:Y:S02]  /*02f0*/  @!P0 LDS R9, [R2] ;  /* 0x0000000002098984 */ /* 0x000e240000000800 */
[----:B0-----:R-:W-:-:S05]  /*0300*/  @!P0 IMAD.IADD R9, R4, 0x1, R9 ;  /* 0x0000000104098824 */ /* 0x001fca00078e0209 */
[----:B------:R0:W-:Y:S01]  /*0310*/  @!P0 STS [R2], R9 ;  /* 0x0000000902008388 */ /* 0x0001e20000000800 */
[----:B------:R-:W-:Y:S06]  /*0320*/  BAR.SYNC.DEFER_BLOCKING 0x0 ;  /* 0x0000000000007b1d */ /* 0x000fec0000010000 */
[----:B------:R-:W-:Y:S05]  /*0330*/  @P1 EXIT ;  /* 0x000000000000194d */ /* 0x000fea0003800000 */
[----:B------:R-:W-:Y:S01]  /*0340*/  LDS R4, [R2+0x40] ;  /* 0x0000400002047984 */ /* 0x000fe20000000800 */
[----:B------:R-:W-:-:S03]  /*0350*/  ISETP.GT.U32.AND P0, PT, R3, 0x7, PT ;  /* 0x000000070300780c */ /* 0x000fc60003f04070 */
[----:B------:R-:W1:Y:S02]  /*0360*/  LDS R5, [R2] ;  /* 0x0000000002057984 */ /* 0x000e640000000800 */
[----:B-1----:R-:W-:-:S05]  /*0370*/  IADD3 R5, PT, PT, R4, R5, RZ ;  /* 0x0000000504057210 */ /* 0x002fca0007ffe0ff */
[----:B------:R1:W-:Y:S03]  /*0380*/  STS [R2], R5 ;  /* 0x0000000502007388 */ /* 0x0003e60000000800 */
[----:B------:R-:W-:Y:S05]  /*0390*/  @P0 EXIT ;  /* 0x000000000000094d */ /* 0x000fea0003800000 */
[----:B------:R-:W-:Y:S01]  /*03a0*/  LDS R4, [R2+0x20] ;  /* 0x0000200002047984 */ /* 0x000fe20000000800 */
[----:B------:R-:W-:-:S03]  /*03b0*/  ISETP.GT.U32.AND P0, PT, R3, 0x3, PT ;  /* 0x000000030300780c */ /* 0x000fc60003f04070 */
[----:B-1----:R-:W1:Y:S02]  /*03c0*/  LDS R5, [R2] ;  /* 0x0000000002057984 */ /* 0x002e640000000800 */
[----:B-1----:R-:W-:-:S05]  /*03d0*/  IMAD.IADD R5, R4, 0x1, R5 ;  /* 0x0000000104057824 */ /* 0x002fca00078e0205 */
        /* <DEDUP_REMOVED lines=9> */
[----:B------:R-:W-:-:S03]  /*0470*/  ISETP.NE.AND P0, PT, R3, RZ, PT ;  /* 0x000000ff0300720c */ /* 0x000fc60003f05270 */
[----:B-1----:R-:W1:Y:S02]  /*0480*/  LDS R5, [R2] ;  /* 0x0000000002057984 */ /* 0x002e640000000800 */
[----:B-1----:R-:W-:-:S05]  /*0490*/  IADD3 R5, PT, PT, R4, R5, RZ ;  /* 0x0000000504057210 */ /* 0x002fca0007ffe0ff */
[----:B------:R1:W-:Y:S03]  /*04a0*/  STS [R2], R5 ;  /* 0x0000000502007388 */ /* 0x0003e60000000800 */
[----:B------:R-:W-:Y:S05]  /*04b0*/  @P0 EXIT ;  /* 0x000000000000094d */ /* 0x000fea0003800000 */
[----:B01----:R-:W-:Y:S04]  /*04c0*/  LDS R2, [UR4+0x4] ;  /* 0x00000404ff027984 */ /* 0x003fe80008000800 */
[----:B------:R-:W0:Y:S02]  /*04d0*/  LDS R3, [UR4] ;  /* 0x00000004ff037984 */ /* 0x000e240008000800 */
[----:B0-----:R-:W-:Y:S02]  /*04e0*/  IMAD.IADD R4, R2, 0x1, R3 ;  /* 0x0000000102047824 */ /* 0x001fe400078e0203 */
[----:B------:R-:W0:Y:S03]  /*04f0*/  LDC.64 R2, c[0x0][0x388] ;  /* 0x0000e200ff027b82 */ /* 0x000e260000000a00 */
[----:B------:R-:W-:Y:S04]  /*0500*/  STS [UR4], R4 ;  /* 0x00000004ff007988 */ /* 0x000fe80008000804 */
[----:B------:R-:W1:Y:S01]  /*0510*/  LDS R5, [UR4] ;  /* 0x00000004ff057984 */ /* 0x000e620008000800 */
[----:B0-----:R-:W-:-:S05]  /*0520*/  IMAD.WIDE.U32 R2, R0, 0x4, R2 ;  /* 0x0000000400027825 */ /* 0x001fca00078e0002 */
[----:B-1----:R-:W-:Y:S01]  /*0530*/  STG.E desc[UR6][R2.64], R5 ;  /* 0x0000000502007986 */ /* 0x002fe2000c101906 */
[----:B------:R-:W-:Y:S05]  /*0540*/  EXIT ;  /* 0x000000000000794d */ /* 0x000fea0003800000 */
.L_x_0:
[----:B------:R-:W-:-:S00]  /*0550*/  BRA `(.L_x_0) ;  /* 0xfffffffc00fc7947 */ /* 0x000fc0000383ffff */
[----:B------:R-:W-:-:S00]  /*0560*/  NOP ;  /* 0x0000000000007918 */ /* 0x000fc00000000000 */
        /* <DEDUP_REMOVED lines=9> */
.L_x_1:


//--------------------- .nv.shared._Z20reduction_divergencePiS_i --------------------------
	.section	.nv.shared._Z20reduction_divergencePiS_i,"aw",@nobits
	.sectionflags	@""
	.align	4
.nv.shared._Z20reduction_divergencePiS_i:
	.zero		1536


//--------------------- .nv.shared.reserved.0     --------------------------
	.section	.nv.shared.reserved.0,"aw",@nobits
	.weak		__nv_reservedSMEM_offset_0_alias
	.size		__nv_reservedSMEM_offset_0_alias, 0, 64
	.other		__nv_reservedSMEM_offset_0_alias,@"STO_CUDA_RESERVED_SHARED STV_DEFAULT"
__nv_reservedSMEM_offset_0_alias:
	.zero		0
	.zero		64


//--------------------- .nv.constant0._Z20reduction_divergencePiS_i --------------------------
	.section	.nv.constant0._Z20reduction_divergencePiS_i,"a",@progbits
	.sectionflags	@""
	.align	4
.nv.constant0._Z20reduction_divergencePiS_i:
	.zero		916


//--------------------- SYMBOLS --------------------------

	.type		.nv.reservedSmem.offset0,@object
	.size		.nv.reservedSmem.offset0,0x4
	.type		.nv.reservedSmem.cap,@object
	.size		.nv.reservedSmem.cap,0x4
